	.headerflags	@"EF_CUDA_TEXMODE_UNIFIED EF_CUDA_64BIT_ADDRESS EF_CUDA_SM86 EF_CUDA_VIRTUAL_SM(EF_CUDA_SM86)"
	.elftype	@"ET_EXEC"


//--------------------- .nv.info                  --------------------------
	.section	.nv.info,"",@"SHT_CUDA_INFO"
	.align	4


	//----- nvinfo : EIATTR_REGCOUNT
	.align		4
        /*0000*/ 	.byte	0x04, 0x2f
        /*0002*/ 	.short	(.L_5 - .L_4)
	.align		4
.L_4:
        /*0004*/ 	.word	index@(triton__0d1d2d3d4d5d6d7d8de9de)
        /*0008*/ 	.word	0x00000039


	//----- nvinfo : EIATTR_MAX_STACK_SIZE
	.align		4
.L_5:
        /*000c*/ 	.byte	0x04, 0x23
        /*000e*/ 	.short	(.L_7 - .L_6)
	.align		4
.L_6:
        /*0010*/ 	.word	index@($__internal_0_$__cuda_sm70_shflsync_bfly)
        /*0014*/ 	.word	0x00000000


	//----- nvinfo : EIATTR_MIN_STACK_SIZE
	.align		4
.L_7:
        /*0018*/ 	.byte	0x04, 0x12
        /*001a*/ 	.short	(.L_9 - .L_8)
	.align		4
.L_8:
        /*001c*/ 	.word	index@($__internal_0_$__cuda_sm70_shflsync_bfly)
        /*0020*/ 	.word	0x00000000


	//----- nvinfo : EIATTR_FRAME_SIZE
	.align		4
.L_9:
        /*0024*/ 	.byte	0x04, 0x11
        /*0026*/ 	.short	(.L_11 - .L_10)
	.align		4
.L_10:
        /*0028*/ 	.word	index@($__internal_0_$__cuda_sm70_shflsync_bfly)
        /*002c*/ 	.word	0x00000000


	//----- nvinfo : EIATTR_MAX_STACK_SIZE
	.align		4
.L_11:
        /*0030*/ 	.byte	0x04, 0x23
        /*0032*/ 	.short	(.L_13 - .L_12)
	.align		4
.L_12:
        /*0034*/ 	.word	index@(triton__0d1d2d3d4d5d6d7d8de9de)
        /*0038*/ 	.word	0x00000000


	//----- nvinfo : EIATTR_MIN_STACK_SIZE
	.align		4
.L_13:
        /*003c*/ 	.byte	0x04, 0x12
        /*003e*/ 	.short	(.L_15 - .L_14)
	.align		4
.L_14:
        /*0040*/ 	.word	index@(triton__0d1d2d3d4d5d6d7d8de9de)
        /*0044*/ 	.word	0x00000000


	//----- nvinfo : EIATTR_FRAME_SIZE
	.align		4
.L_15:
        /*0048*/ 	.byte	0x04, 0x11
        /*004a*/ 	.short	(.L_17 - .L_16)
	.align		4
.L_16:
        /*004c*/ 	.word	index@(triton__0d1d2d3d4d5d6d7d8de9de)
        /*0050*/ 	.word	0x00000000
.L_17:


//--------------------- .nv.info.triton__0d1d2d3d4d5d6d7d8de9de --------------------------
	.section	.nv.info.triton__0d1d2d3d4d5d6d7d8de9de,"",@"SHT_CUDA_INFO"
	.align	4


	//----- nvinfo : EIATTR_CUDA_API_VERSION
	.align		4
        /*0000*/ 	.byte	0x04, 0x37
        /*0002*/ 	.short	(.L_19 - .L_18)
.L_18:
        /*0004*/ 	.word	0x0000007b


	//----- nvinfo : EIATTR_SW2861232_WAR
	.align		4
.L_19:
        /*0008*/ 	.byte	0x01, 0x35
	.zero		2


	//----- nvinfo : EIATTR_PARAM_CBANK
	.align		4
        /*000c*/ 	.byte	0x04, 0x0a
        /*000e*/ 	.short	(.L_21 - .L_20)
	.align		4
.L_20:
        /*0010*/ 	.word	index@(.nv.constant0.triton__0d1d2d3d4d5d6d7d8de9de)
        /*0014*/ 	.short	0x0160
        /*0016*/ 	.short	0x0048


	//----- nvinfo : EIATTR_CBANK_PARAM_SIZE
	.align		4
.L_21:
        /*0018*/ 	.byte	0x03, 0x19
        /*001a*/ 	.short	0x0048


	//----- nvinfo : EIATTR_KPARAM_INFO
	.align		4
        /*001c*/ 	.byte	0x04, 0x17
        /*001e*/ 	.short	(.L_23 - .L_22)
.L_22:
        /*0020*/ 	.word	0x00000000
        /*0024*/ 	.short	0x0009
        /*0026*/ 	.short	0x0044
        /*0028*/ 	.byte	0x00, 0xf0, 0x11, 0x00


	//----- nvinfo : EIATTR_KPARAM_INFO
	.align		4
.L_23:
        /*002c*/ 	.byte	0x04, 0x17
        /*002e*/ 	.short	(.L_25 - .L_24)
.L_24:
        /*0030*/ 	.word	0x00000000
        /*0034*/ 	.short	0x0008
        /*0036*/ 	.short	0x0040
        /*0038*/ 	.byte	0x00, 0xf0, 0x11, 0x00


	//----- nvinfo : EIATTR_KPARAM_INFO
	.align		4
.L_25:
        /*003c*/ 	.byte	0x04, 0x17
        /*003e*/ 	.short	(.L_27 - .L_26)
.L_26:
        /*0040*/ 	.word	0x00000000
        /*0044*/ 	.short	0x0007
        /*0046*/ 	.short	0x0038
        /*0048*/ 	.byte	0x00, 0xf0, 0x21, 0x00


	//----- nvinfo : EIATTR_KPARAM_INFO
	.align		4
.L_27:
        /*004c*/ 	.byte	0x04, 0x17
        /*004e*/ 	.short	(.L_29 - .L_28)
.L_28:
        /*0050*/ 	.word	0x00000000
        /*0054*/ 	.short	0x0006
        /*0056*/ 	.short	0x0030
        /*0058*/ 	.byte	0x00, 0xf0, 0x21, 0x00


	//----- nvinfo : EIATTR_KPARAM_INFO
	.align		4
.L_29:
        /*005c*/ 	.byte	0x04, 0x17
        /*005e*/ 	.short	(.L_31 - .L_30)
.L_30:
        /*0060*/ 	.word	0x00000000
        /*0064*/ 	.short	0x0005
        /*0066*/ 	.short	0x0028
        /*0068*/ 	.byte	0x00, 0xf0, 0x21, 0x00


	//----- nvinfo : EIATTR_KPARAM_INFO
	.align		4
.L_31:
        /*006c*/ 	.byte	0x04, 0x17
        /*006e*/ 	.short	(.L_33 - .L_32)
.L_32:
        /*0070*/ 	.word	0x00000000
        /*0074*/ 	.short	0x0004
        /*0076*/ 	.short	0x0020
        /*0078*/ 	.byte	0x00, 0xf0, 0x21, 0x00


	//----- nvinfo : EIATTR_KPARAM_INFO
	.align		4
.L_33:
        /*007c*/ 	.byte	0x04, 0x17
        /*007e*/ 	.short	(.L_35 - .L_34)
.L_34:
        /*0080*/ 	.word	0x00000000
        /*0084*/ 	.short	0x0003
        /*0086*/ 	.short	0x0018
        /*0088*/ 	.byte	0x00, 0xf0, 0x21, 0x00


	//----- nvinfo : EIATTR_KPARAM_INFO
	.align		4
.L_35:
        /*008c*/ 	.byte	0x04, 0x17
        /*008e*/ 	.short	(.L_37 - .L_36)
.L_36:
        /*0090*/ 	.word	0x00000000
        /*0094*/ 	.short	0x0002
        /*0096*/ 	.short	0x0010
        /*0098*/ 	.byte	0x00, 0xf0, 0x21, 0x00


	//----- nvinfo : EIATTR_KPARAM_INFO
	.align		4
.L_37:
        /*009c*/ 	.byte	0x04, 0x17
        /*009e*/ 	.short	(.L_39 - .L_38)
.L_38:
        /*00a0*/ 	.word	0x00000000
        /*00a4*/ 	.short	0x0001
        /*00a6*/ 	.short	0x0008
        /*00a8*/ 	.byte	0x00, 0xf0, 0x21, 0x00


	//----- nvinfo : EIATTR_KPARAM_INFO
	.align		4
.L_39:
        /*00ac*/ 	.byte	0x04, 0x17
        /*00ae*/ 	.short	(.L_41 - .L_40)
.L_40:
        /*00b0*/ 	.word	0x00000000
        /*00b4*/ 	.short	0x0000
        /*00b6*/ 	.short	0x0000
        /*00b8*/ 	.byte	0x00, 0xf0, 0x21, 0x00


	//----- nvinfo : EIATTR_MAXREG_COUNT
	.align		4
.L_41:
        /*00bc*/ 	.byte	0x03, 0x1b
        /*00be*/ 	.short	0x00ff


	//----- nvinfo : EIATTR_EXTERNS
	.align		4
        /*00c0*/ 	.byte	0x04, 0x0f
        /*00c2*/ 	.short	(.L_43 - .L_42)


	//   ....[0]....
	.align		4
.L_42:
        /*00c4*/ 	.word	index@(__assertfail)


	//----- nvinfo : EIATTR_COOP_GROUP_MASK_REGIDS
	.align		4
.L_43:
        /*00c8*/ 	.byte	0x04, 0x29
        /*00ca*/ 	.short	(.L_45 - .L_44)


	//   ....[0]....
.L_44:
        /*00cc*/ 	.word	0xffffffff


	//   ....[1]....
        /*00d0*/ 	.word	0xffffffff


	//   ....[2]....
        /*00d4*/ 	.word	0xffffffff


	//   ....[3]....
        /*00d8*/ 	.word	0xffffffff


	//   ....[4]....
        /*00dc*/ 	.word	0xffffffff


	//   ....[5]....
        /*00e0*/ 	.word	0xffffffff


	//   ....[6]....
        /*00e4*/ 	.word	0xffffffff


	//   ....[7]....
        /*00e8*/ 	.word	0xffffffff


	//   ....[8]....
        /*00ec*/ 	.word	0xffffffff


	//   ....[9]....
        /*00f0*/ 	.word	0xffffffff


	//   ....[10]....
        /*00f4*/ 	.word	0xffffffff


	//   ....[11]....
        /*00f8*/ 	.word	0xffffffff


	//   ....[12]....
        /*00fc*/ 	.word	0xffffffff


	//   ....[13]....
        /*0100*/ 	.word	0xffffffff


	//   ....[14]....
        /*0104*/ 	.word	0xffffffff


	//   ....[15]....
        /*0108*/ 	.word	0xffffffff


	//   ....[16]....
        /*010c*/ 	.word	0xffffffff


	//   ....[17]....
        /*0110*/ 	.word	0xffffffff


	//   ....[18]....
        /*0114*/ 	.word	0xffffffff


	//   ....[19]....
        /*0118*/ 	.word	0xffffffff


	//   ....[20]....
        /*011c*/ 	.word	0xffffffff


	//----- nvinfo : EIATTR_COOP_GROUP_INSTR_OFFSETS
	.align		4
.L_45:
        /*0120*/ 	.byte	0x04, 0x28
        /*0122*/ 	.short	(.L_47 - .L_46)


	//   ....[0]....
.L_46:
        /*0124*/ 	.word	0x00000430


	//   ....[1]....
        /*0128*/ 	.word	0x00000470


	//   ....[2]....
        /*012c*/ 	.word	0x00000490


	//   ....[3]....
        /*0130*/ 	.word	0x000004b0


	//   ....[4]....
        /*0134*/ 	.word	0x000004d0


	//   ....[5]....
        /*0138*/ 	.word	0x00000570


	//   ....[6]....
        /*013c*/ 	.word	0x00000590


	//   ....[7]....
        /*0140*/ 	.word	0x000005b0


	//   ....[8]....
        /*0144*/ 	.word	0x00000db0


	//   ....[9]....
        /*0148*/ 	.word	0x00000dd0


	//   ....[10]....
        /*014c*/ 	.word	0x00000df0


	//   ....[11]....
        /*0150*/ 	.word	0x00000e10


	//   ....[12]....
        /*0154*/ 	.word	0x00000e30


	//   ....[13]....
        /*0158*/ 	.word	0x00000f20


	//   ....[14]....
        /*015c*/ 	.word	0x00000f40


	//   ....[15]....
        /*0160*/ 	.word	0x00000f60


	//   ....[16]....
        /*0164*/ 	.word	0x00001610


	//   ....[17]....
        /*0168*/ 	.word	0x00001650


	//   ....[18]....
        /*016c*/ 	.word	0x00001690


	//   ....[19]....
        /*0170*/ 	.word	0x000016d0


	//   ....[20]....
        /*0174*/ 	.word	0x00001710


	//----- nvinfo : EIATTR_EXIT_INSTR_OFFSETS
	.align		4
.L_47:
        /*0178*/ 	.byte	0x04, 0x1c
        /*017a*/ 	.short	(.L_49 - .L_48)


	//   ....[0]....
.L_48:
        /*017c*/ 	.word	0x00001590


	//   ....[1]....
        /*0180*/ 	.word	0x000015b0


	//----- nvinfo : EIATTR_MAX_THREADS
	.align		4
.L_49:
        /*0184*/ 	.byte	0x04, 0x05
        /*0186*/ 	.short	(.L_51 - .L_50)
.L_50:
        /*0188*/ 	.word	0x00000100
        /*018c*/ 	.word	0x00000001
        /*0190*/ 	.word	0x00000001


	//----- nvinfo : EIATTR_CRS_STACK_SIZE
	.align		4
.L_51:
        /*0194*/ 	.byte	0x04, 0x1e
        /*0196*/ 	.short	(.L_53 - .L_52)
.L_52:
        /*0198*/ 	.word	0x00000000
.L_53:


//--------------------- .nv.rel.action            --------------------------
	.section	.nv.rel.action,"",@"SHT_CUDA_RELOCINFO"
	.align	8
	.sectionentsize	8
        /*0000*/ 	.byte	0x73, 0x00, 0x00, 0x00, 0x00, 0x00, 0x00, 0x00, 0x00, 0x00, 0x00, 0x11, 0x25, 0x00, 0x05, 0x36


//--------------------- .nv.constant0.triton__0d1d2d3d4d5d6d7d8de9de --------------------------
	.section	.nv.constant0.triton__0d1d2d3d4d5d6d7d8de9de,"a",@progbits
	.align	4
.nv.constant0.triton__0d1d2d3d4d5d6d7d8de9de:
	.zero		424


//--------------------- .text.triton__0d1d2d3d4d5d6d7d8de9de --------------------------
	.section	.text.triton__0d1d2d3d4d5d6d7d8de9de,"ax",@progbits
	.sectionflags	@"SHF_BARRIERS=1"
	.sectioninfo	@"SHI_REGISTERS=57"
	.align	128
        .global         triton__0d1d2d3d4d5d6d7d8de9de
        .type           triton__0d1d2d3d4d5d6d7d8de9de,@function
        .size           triton__0d1d2d3d4d5d6d7d8de9de,(.L_x_5 - triton__0d1d2d3d4d5d6d7d8de9de)
        .other          triton__0d1d2d3d4d5d6d7d8de9de,@"STO_CUDA_ENTRY STV_DEFAULT"
triton__0d1d2d3d4d5d6d7d8de9de:
.text.triton__0d1d2d3d4d5d6d7d8de9de:
[----:B------:R-:W-:-:S02]  /*0000*/  IMAD.MOV.U32 R1, RZ, RZ, c[0x0][0x28] ;  /* 0x00000a00ff017624 */ /* 0x000fc400078e00ff */
[----:B------:R-:W0:Y:S01]  /*0010*/  S2R R23, SR_TID.X ;  /* 0x0000000000177919 */ /* 0x000e220000002100 */
[----:B------:R-:W-:Y:S01]  /*0020*/  IMAD.MOV.U32 R11, RZ, RZ, 0x2 ;  /* 0x00000002ff0b7424 */ /* 0x000fe200078e00ff */
[----:B------:R-:W-:Y:S02]  /*0030*/  ULDC.64 UR36, c[0x0][0x118] ;  /* 0x0000460000247ab9 */ /* 0x000fe40000000a00 */
[----:B------:R-:W1:Y:S01]  /*0040*/  S2R R0, SR_CTAID.X ;  /* 0x0000000000007919 */ /* 0x000e620000002500 */
[----:B0-----:R-:W-:-:S04]  /*0050*/  SHF.L.U32 R44, R23, 0x2, RZ ;  /* 0x00000002172c7819 */ /* 0x001fc800000006ff */
[----:B------:R-:W-:-:S04]  /*0060*/  LOP3.LUT R44, R44, 0x3fc, RZ, 0xc0, !PT ;  /* 0x000003fc2c2c7812 */ /* 0x000fc800078ec0ff */
[----:B------:R-:W-:Y:S01]  /*0070*/  LOP3.LUT R31, R44, 0x800, RZ, 0xfc, !PT ;  /* 0x000008002c1f7812 */ /* 0x000fe200078efcff */
[----:B-1----:R-:W-:-:S03]  /*0080*/  IMAD R38, R0, 0x900, R44 ;  /* 0x0000090000267824 */ /* 0x002fc600078e022c */
[----:B------:R-:W-:Y:S01]  /*0090*/  ISETP.GE.U32.AND P0, PT, R31, 0x900, PT ;  /* 0x000009001f00780c */ /* 0x000fe20003f06070 */
[C---:B------:R-:W-:Y:S01]  /*00a0*/  IMAD.WIDE R6, R38.reuse, R11, c[0x0][0x160] ;  /* 0x0000580026067625 */ /* 0x040fe200078e020b */
[----:B------:R-:W-:-:S05]  /*00b0*/  IADD3 R36, R38, 0x400, RZ ;  /* 0x0000040026247810 */ /* 0x000fca0007ffe0ff */
[-C--:B------:R-:W-:Y:S01]  /*00c0*/  IMAD.WIDE R8, R36, R11.reuse, c[0x0][0x160] ;  /* 0x0000580024087625 */ /* 0x080fe200078e020b */
[----:B------:R-:W2:Y:S03]  /*00d0*/  LDG.E.EL.64 R6, [R6.64] ;  /* 0x0000002406067981 */ /* 0x000ea6000c2e1b00 */
[----:B------:R-:W-:Y:S02]  /*00e0*/  IMAD R30, R0, 0x900, R31 ;  /* 0x00000900001e7824 */ /* 0x000fe400078e021f */
[----:B------:R-:W3:Y:S01]  /*00f0*/  LDG.E.EL.64 R8, [R8.64] ;  /* 0x0000002408087981 */ /* 0x000ee2000c2e1b00 */
[----:B------:R-:W-:Y:S01]  /*0100*/  CS2R R4, SRZ ;  /* 0x0000000000047805 */ /* 0x000fe2000001ff00 */
[----:B------:R-:W-:Y:S01]  /*0110*/  IMAD.WIDE R10, R30, R11, c[0x0][0x160] ;  /* 0x000058001e0a7625 */ /* 0x000fe200078e020b */
[----:B------:R-:W-:-:S04]  /*0120*/  P2R R3, PR, RZ, 0x1 ;  /* 0x00000001ff037803 */ /* 0x000fc80000000000 */
[----:B------:R-:W4:Y:S01]  /*0130*/  @!P0 LDG.E.EL.64 R4, [R10.64] ;  /* 0x000000240a048981 */ /* 0x000f22000c2e1b00 */
[----:B------:R-:W-:Y:S02]  /*0140*/  LOP3.LUT P1, RZ, R23, 0x1f, RZ, 0xc0, !PT ;  /* 0x0000001f17ff7812 */ /* 0x000fe4000782c0ff */
[C---:B--2---:R-:W-:Y:S01]  /*0150*/  PRMT R3, R6.reuse, 0x7632, R3 ;  /* 0x0000763206037816 */ /* 0x044fe20000000003 */
[----:B------:R-:W-:Y:S01]  /*0160*/  IMAD.U32 R12, R6, 0x10000, RZ ;  /* 0x00010000060c7824 */ /* 0x000fe200078e00ff */
[C---:B------:R-:W-:Y:S02]  /*0170*/  SHF.L.U32 R6, R7.reuse, 0x10, RZ ;  /* 0x0000001007067819 */ /* 0x040fe400000006ff */
[----:B------:R-:W-:Y:S01]  /*0180*/  PRMT R7, R7, 0x7632, R7 ;  /* 0x0000763207077816 */ /* 0x000fe20000000007 */
[----:B------:R-:W-:Y:S01]  /*0190*/  IMAD.U32 R3, R3, 0x10000, RZ ;  /* 0x0001000003037824 */ /* 0x000fe200078e00ff */
[C---:B---3--:R-:W-:Y:S02]  /*01a0*/  PRMT R13, R8.reuse, 0x7632, R13 ;  /* 0x00007632080d7816 */ /* 0x048fe4000000000d */
[----:B------:R-:W-:-:S02]  /*01b0*/  SHF.L.U32 R14, R8, 0x10, RZ ;  /* 0x00000010080e7819 */ /* 0x000fc400000006ff */
[----:B------:R-:W-:Y:S01]  /*01c0*/  SHF.L.U32 R15, R9, 0x10, RZ ;  /* 0x00000010090f7819 */ /* 0x000fe200000006ff */
[----:B------:R-:W-:Y:S01]  /*01d0*/  IMAD.U32 R13, R13, 0x10000, RZ ;  /* 0x000100000d0d7824 */ /* 0x000fe200078e00ff */
[----:B----4-:R-:W-:Y:S01]  /*01e0*/  SEL R4, R4, RZ, !P0 ;  /* 0x000000ff04047207 */ /* 0x010fe20004000000 */
[----:B------:R-:W-:Y:S01]  /*01f0*/  FMUL R17, R14, R14 ;  /* 0x0000000e0e117220 */ /* 0x000fe20000400000 */
[----:B------:R-:W-:Y:S01]  /*0200*/  SEL R5, R5, RZ, !P0 ;  /* 0x000000ff05057207 */ /* 0x000fe20004000000 */
[----:B------:R-:W-:Y:S01]  /*0210*/  FMUL R8, R13, R13 ;  /* 0x0000000d0d087220 */ /* 0x000fe20000400000 */
[----:B------:R-:W-:Y:S01]  /*0220*/  FMUL R15, R15, R15 ;  /* 0x0000000f0f0f7220 */ /* 0x000fe20000400000 */
[----:B------:R-:W-:Y:S01]  /*0230*/  PRMT R9, R9, 0x7632, R9 ;  /* 0x0000763209097816 */ /* 0x000fe20000000009 */
[----:B------:R-:W-:Y:S01]  /*0240*/  FFMA R17, R12, R12, R17 ;  /* 0x0000000c0c117223 */ /* 0x000fe20000000011 */
[----:B------:R-:W-:Y:S01]  /*0250*/  FFMA R8, R3, R3, R8 ;  /* 0x0000000303087223 */ /* 0x000fe20000000008 */
[----:B------:R-:W-:Y:S01]  /*0260*/  PRMT R3, R4, 0x7632, R3 ;  /* 0x0000763204037816 */ /* 0x000fe20000000003 */
[----:B------:R-:W-:Y:S01]  /*0270*/  FFMA R15, R6, R6, R15 ;  /* 0x00000006060f7223 */ /* 0x000fe2000000000f */
[----:B------:R-:W-:-:S02]  /*0280*/  SHF.L.U32 R4, R4, 0x10, RZ ;  /* 0x0000001004047819 */ /* 0x000fc400000006ff */
[----:B------:R-:W-:Y:S01]  /*0290*/  SHF.L.U32 R9, R9, 0x10, RZ ;  /* 0x0000001009097819 */ /* 0x000fe200000006ff */
[----:B------:R-:W-:Y:S01]  /*02a0*/  IMAD.U32 R6, R3, 0x10000, RZ ;  /* 0x0001000003067824 */ /* 0x000fe200078e00ff */
[C---:B------:R-:W-:Y:S01]  /*02b0*/  PRMT R3, R5.reuse, 0x7632, R3 ;  /* 0x0000763205037816 */ /* 0x040fe20000000003 */
[----:B------:R-:W-:Y:S01]  /*02c0*/  IMAD.U32 R5, R5, 0x10000, RZ ;  /* 0x0001000005057824 */ /* 0x000fe200078e00ff */
[----:B------:R-:W-:Y:S01]  /*02d0*/  FMUL R4, R4, R4 ;  /* 0x0000000404047220 */ /* 0x000fe20000400000 */
[----:B------:R-:W-:Y:S01]  /*02e0*/  FMUL R6, R6, R6 ;  /* 0x0000000606067220 */ /* 0x000fe20000400000 */
[----:B------:R-:W-:Y:S01]  /*02f0*/  SHF.L.U32 R7, R7, 0x10, RZ ;  /* 0x0000001007077819 */ /* 0x000fe200000006ff */
[----:B------:R-:W-:Y:S01]  /*0300*/  IMAD.U32 R3, R3, 0x10000, RZ ;  /* 0x0001000003037824 */ /* 0x000fe200078e00ff */
[----:B------:R-:W-:Y:S01]  /*0310*/  FMUL R10, R5, R5 ;  /* 0x00000005050a7220 */ /* 0x000fe20000400000 */
[----:B------:R-:W-:Y:S02]  /*0320*/  FSEL R4, R4, -RZ, !P0 ;  /* 0x800000ff04047208 */ /* 0x000fe40004000000 */
[----:B------:R-:W-:Y:S01]  /*0330*/  FSEL R5, R6, -RZ, !P0 ;  /* 0x800000ff06057208 */ /* 0x000fe20004000000 */
[----:B------:R-:W-:Y:S01]  /*0340*/  FMUL R3, R3, R3 ;  /* 0x0000000303037220 */ /* 0x000fe20000400000 */
[----:B------:R-:W-:Y:S01]  /*0350*/  FSEL R10, R10, -RZ, !P0 ;  /* 0x800000ff0a0a7208 */ /* 0x000fe20004000000 */
[----:B------:R-:W-:Y:S01]  /*0360*/  FMUL R6, R9, R9 ;  /* 0x0000000909067220 */ /* 0x000fe20000400000 */
[----:B------:R-:W-:Y:S01]  /*0370*/  FADD R4, R17, R4 ;  /* 0x0000000411047221 */ /* 0x000fe20000000000 */
[----:B------:R-:W-:Y:S01]  /*0380*/  FADD R5, R8, R5 ;  /* 0x0000000508057221 */ /* 0x000fe20000000000 */
[----:B------:R-:W-:Y:S01]  /*0390*/  FSEL R3, R3, -RZ, !P0 ;  /* 0x800000ff03037208 */ /* 0x000fe20004000000 */
[----:B------:R-:W-:Y:S01]  /*03a0*/  FFMA R6, R7, R7, R6 ;  /* 0x0000000707067223 */ /* 0x000fe20000000006 */
[----:B------:R-:W-:Y:S01]  /*03b0*/  FADD R10, R15, R10 ;  /* 0x0000000a0f0a7221 */ /* 0x000fe20000000000 */
[----:B------:R-:W-:Y:S01]  /*03c0*/  FADD R5, R5, R4 ;  /* 0x0000000405057221 */ /* 0x000fe20000000000 */
[----:B------:R-:W-:Y:S01]  /*03d0*/  ISETP.GE.AND P0, PT, R23, 0x8, PT ;  /* 0x000000081700780c */ /* 0x000fe20003f06270 */
[----:B------:R-:W-:Y:S01]  /*03e0*/  FADD R3, R6, R3 ;  /* 0x0000000306037221 */ /* 0x000fe20000000000 */
[----:B------:R-:W-:Y:S01]  /*03f0*/  SHF.R.U32.HI R9, RZ, 0x3, R23 ;  /* 0x00000003ff097819 */ /* 0x000fe20000011617 */
[----:B------:R-:W-:-:S03]  /*0400*/  FADD R10, R10, R5 ;  /* 0x000000050a0a7221 */ /* 0x000fc60000000000 */
[----:B------:R-:W-:Y:S01]  /*0410*/  LOP3.LUT R9, R9, 0x1c, RZ, 0xc0, !PT ;  /* 0x0000001c09097812 */ /* 0x000fe200078ec0ff */
[----:B------:R-:W-:-:S05]  /*0420*/  FADD R3, R3, R10 ;  /* 0x0000000a03037221 */ /* 0x000fca0000000000 */
[----:B------:R-:W0:Y:S02]  /*0430*/  SHFL.BFLY PT, R4, R3, 0x10, 0x1f ;  /* 0x0e001f0003047f89 */ /* 0x000e2400000e0000 */
[----:B0-----:R-:W-:Y:S01]  /*0440*/  FADD R4, R3, R4 ;  /* 0x0000000403047221 */ /* 0x001fe20000000000 */
[----:B------:R-:W-:Y:S02]  /*0450*/  P2R R3, PR, RZ, 0x2 ;  /* 0x00000002ff037803 */ /* 0x000fe40000000000 */
[----:B------:R-:W-:Y:S02]  /*0460*/  P2R R3, PR, RZ, 0x1 ;  /* 0x00000001ff037803 */ /* 0x000fe40000000000 */
[----:B------:R-:W0:Y:S02]  /*0470*/  SHFL.BFLY PT, R5, R4, 0x8, 0x1f ;  /* 0x0d001f0004057f89 */ /* 0x000e2400000e0000 */
[----:B0-----:R-:W-:-:S05]  /*0480*/  FADD R5, R4, R5 ;  /* 0x0000000504057221 */ /* 0x001fca0000000000 */
[----:B------:R-:W0:Y:S02]  /*0490*/  SHFL.BFLY PT, R6, R5, 0x4, 0x1f ;  /* 0x0c801f0005067f89 */ /* 0x000e2400000e0000 */
[----:B0-----:R-:W-:-:S05]  /*04a0*/  FADD R6, R5, R6 ;  /* 0x0000000605067221 */ /* 0x001fca0000000000 */
[----:B------:R-:W0:Y:S02]  /*04b0*/  SHFL.BFLY PT, R7, R6, 0x2, 0x1f ;  /* 0x0c401f0006077f89 */ /* 0x000e2400000e0000 */
[----:B0-----:R-:W-:-:S05]  /*04c0*/  FADD R7, R6, R7 ;  /* 0x0000000706077221 */ /* 0x001fca0000000000 */
[----:B------:R-:W0:Y:S02]  /*04d0*/  SHFL.BFLY PT, R8, R7, 0x1, 0x1f ;  /* 0x0c201f0007087f89 */ /* 0x000e2400000e0000 */
[----:B0-----:R-:W-:Y:S01]  /*04e0*/  FADD R8, R7, R8 ;  /* 0x0000000807087221 */ /* 0x001fe20000000000 */
[----:B------:R-:W-:-:S04]  /*04f0*/  MOV R7, 0x8 ;  /* 0x0000000800077802 */ /* 0x000fc80000000f00 */
[----:B------:R-:W-:Y:S04]  /*0500*/  @!P1 STS [R9], R8 ;  /* 0x0000000809009388 */ /* 0x000fe80000000800 */
[----:B------:R-:W-:Y:S06]  /*0510*/  BAR.SYNC 0x0 ;  /* 0x0000000000007b1d */ /* 0x000fec0000000000 */
[----:B------:R-:W0:Y:S01]  /*0520*/  @!P0 LDS R2, [R23.X4] ;  /* 0x0000000017028984 */ /* 0x000e220000004800 */
[----:B------:R-:W-:-:S04]  /*0530*/  LOP3.LUT P0, RZ, R23, 0x7, RZ, 0xc0, !PT ;  /* 0x0000000717ff7812 */ /* 0x000fc8000780c0ff */
[----:B------:R-:W-:Y:S01]  /*0540*/  ISETP.LT.AND P1, PT, R23, 0x8, !P0 ;  /* 0x000000081700780c */ /* 0x000fe20004721270 */
[----:B------:R-:W-:-:S03]  /*0550*/  IMAD.MOV.U32 R11, RZ, RZ, 0x39e38e39 ;  /* 0x39e38e39ff0b7424 */ /* 0x000fc600078e00ff */
[----:B------:R-:W-:Y:S01]  /*0560*/  P2R R37, PR, RZ, 0x2 ;  /* 0x00000002ff257803 */ /* 0x000fe20000000000 */
[----:B0-----:R-:W0:Y:S02]  /*0570*/  SHFL.BFLY PT, R3, R2, 0x4, 0x1f ;  /* 0x0c801f0002037f89 */ /* 0x001e2400000e0000 */
[----:B0-----:R-:W-:-:S05]  /*0580*/  FADD R3, R2, R3 ;  /* 0x0000000302037221 */ /* 0x001fca0000000000 */
[----:B------:R-:W0:Y:S02]  /*0590*/  SHFL.BFLY PT, R4, R3, 0x2, 0x1f ;  /* 0x0c401f0003047f89 */ /* 0x000e2400000e0000 */
[----:B0-----:R-:W-:-:S05]  /*05a0*/  FADD R6, R3, R4 ;  /* 0x0000000403067221 */ /* 0x001fca0000000000 */
[----:B------:R-:W0:Y:S02]  /*05b0*/  SHFL.BFLY PT, R5, R6, 0x1, 0x1f ;  /* 0x0c201f0006057f89 */ /* 0x000e2400000e0000 */
[----:B0-----:R-:W-:Y:S01]  /*05c0*/  FADD R8, R6, R5 ;  /* 0x0000000506087221 */ /* 0x001fe20000000000 */
[----:B------:R-:W-:-:S04]  /*05d0*/  IMAD.WIDE R4, R0, R7, c[0x0][0x170] ;  /* 0x00005c0000047625 */ /* 0x000fc800078e0207 */
[----:B------:R-:W-:Y:S04]  /*05e0*/  @P1 STS [R23.X4], R8 ;  /* 0x0000000817001388 */ /* 0x000fe80000004800 */
[----:B------:R-:W-:Y:S06]  /*05f0*/  BAR.SYNC 0x0 ;  /* 0x0000000000007b1d */ /* 0x000fec0000000000 */
[----:B------:R-:W2:Y:S01]  /*0600*/  LDG.E.EL.64 R4, [R4.64] ;  /* 0x0000002404047981 */ /* 0x000ea2000c2e1b00 */
[----:B------:R-:W-:Y:S01]  /*0610*/  LOP3.LUT R7, R23, 0xff, RZ, 0xc0, !PT ;  /* 0x000000ff17077812 */ /* 0x000fe200078ec0ff */
[----:B------:R-:W-:Y:S01]  /*0620*/  IMAD.MOV.U32 R29, RZ, RZ, RZ ;  /* 0x000000ffff1d7224 */ /* 0x000fe200078e00ff */
[----:B------:R-:W-:Y:S01]  /*0630*/  CS2R R26, SRZ ;  /* 0x00000000001a7805 */ /* 0x000fe2000001ff00 */
[----:B------:R-:W0:Y:S01]  /*0640*/  LDS R0, [RZ] ;  /* 0x00000000ff007984 */ /* 0x000e220000000800 */
[----:B------:R-:W-:Y:S01]  /*0650*/  CS2R R24, SRZ ;  /* 0x0000000000187805 */ /* 0x000fe2000001ff00 */
[----:B------:R-:W-:Y:S01]  /*0660*/  IMAD.WIDE.U32 R6, R7, 0x10, RZ ;  /* 0x0000001007067825 */ /* 0x000fe200078e00ff */
[----:B0-----:R-:W-:-:S04]  /*0670*/  FFMA R0, R0, R11, 9.9999997473787516356e-06 ;  /* 0x3727c5ac00007423 */ /* 0x001fc8000000000b */
[----:B------:R0:W1:Y:S01]  /*0680*/  MUFU.RSQ R28, R0 ;  /* 0x00000000001c7308 */ /* 0x0000620000001400 */
[----:B--2---:R-:W-:Y:S02]  /*0690*/  IADD3 R3, P1, R4, 0x46600, RZ ;  /* 0x0004660004037810 */ /* 0x004fe40007f3e0ff */
[----:B------:R-:W-:Y:S02]  /*06a0*/  ISETP.GE.AND P0, PT, R5, RZ, PT ;  /* 0x000000ff0500720c */ /* 0x000fe40003f06270 */
[-C--:B------:R-:W-:Y:S02]  /*06b0*/  IADD3.X R9, RZ, R5.reuse, RZ, P1, !PT ;  /* 0x00000005ff097210 */ /* 0x080fe40000ffe4ff */
[----:B------:R-:W-:Y:S02]  /*06c0*/  SEL R16, R3, R4, !P0 ;  /* 0x0000000403107207 */ /* 0x000fe40004000000 */
[----:B------:R-:W-:Y:S02]  /*06d0*/  SEL R2, R9, R5, !P0 ;  /* 0x0000000509027207 */ /* 0x000fe40004000000 */
[----:B------:R-:W-:Y:S01]  /*06e0*/  IADD3 R22, P1, R6, c[0x0][0x168], RZ ;  /* 0x00005a0006167a10 */ /* 0x000fe20007f3e0ff */
[----:B------:R-:W-:-:S03]  /*06f0*/  IMAD.WIDE.U32 R4, R16, 0x2400, R6 ;  /* 0x0000240010047825 */ /* 0x000fc600078e0006 */
[----:B------:R-:W-:Y:S01]  /*0700*/  IADD3.X R19, R7, c[0x0][0x16c], RZ, P1, !PT ;  /* 0x00005b0007137a10 */ /* 0x000fe20000ffe4ff */
[----:B------:R-:W-:Y:S01]  /*0710*/  IMAD R17, R2, 0x2400, RZ ;  /* 0x0000240002117824 */ /* 0x000fe200078e02ff */
[----:B------:R-:W-:-:S04]  /*0720*/  IADD3 R18, P0, R4, c[0x0][0x178], RZ ;  /* 0x00005e0004127a10 */ /* 0x000fc80007f1e0ff */
[----:B01----:R-:W-:-:S02]  /*0730*/  IADD3.X R17, R5, c[0x0][0x17c], R17, P0, !PT ;  /* 0x00005f0005117a10 */ /* 0x003fc400007fe411 */
.L_x_1:
[----:B------:R-:W-:Y:S01]  /*0740*/  IADD3 R0, R44, R27, RZ ;  /* 0x0000001b2c007210 */ /* 0x000fe20007ffe0ff */
[----:B------:R-:W-:Y:S01]  /*0750*/  IMAD.IADD R39, R38, 0x1, R27 ;  /* 0x0000000126277824 */ /* 0x000fe200078e021b */
[----:B------:R-:W-:Y:S01]  /*0760*/  MOV R12, 0x2 ;  /* 0x00000002000c7802 */ /* 0x000fe20000000f00 */
[----:B0-----:R-:W-:Y:S01]  /*0770*/  CS2R R8, SRZ ;  /* 0x0000000000087805 */ /* 0x001fe2000001ff00 */
[----:B------:R-:W-:Y:S01]  /*0780*/  ISETP.GE.U32.AND P1, PT, R0, 0x900, PT ;  /* 0x000009000000780c */ /* 0x000fe20003f26070 */
[----:B------:R-:W-:Y:S01]  /*0790*/  CS2R R4, SRZ ;  /* 0x0000000000047805 */ /* 0x000fe2000001ff00 */
[----:B------:R-:W-:Y:S01]  /*07a0*/  CS2R R6, SRZ ;  /* 0x0000000000067805 */ /* 0x000fe2000001ff00 */
[----:B------:R-:W-:Y:S01]  /*07b0*/  IMAD.WIDE R12, R39, R12, c[0x0][0x160] ;  /* 0x00005800270c7625 */ /* 0x000fe200078e020c */
[----:B------:R-:W-:Y:S02]  /*07c0*/  ISETP.GE.U32.AND P0, PT, R16, 0x46600, PT ;  /* 0x000466001000780c */ /* 0x000fe40003f06070 */
[----:B------:R-:W-:-:S02]  /*07d0*/  IADD3 R27, R27, 0x400, RZ ;  /* 0x000004001b1b7810 */ /* 0x000fc40007ffe0ff */
[----:B------:R-:W-:-:S05]  /*07e0*/  P2R R53, PR, RZ, 0x2 ;  /* 0x00000002ff357803 */ /* 0x000fca0000000000 */
[----:B------:R-:W2:Y:S01]  /*07f0*/  @!P1 LDG.E.EF.64 R8, [R12.64] ;  /* 0x000000240c089981 */ /* 0x000ea2000c0e1b00 */
[----:B------:R-:W-:Y:S01]  /*0800*/  @!P1 IMAD.MOV.U32 R10, RZ, RZ, R22 ;  /* 0x000000ffff0a9224 */ /* 0x000fe200078e0016 */
[----:B------:R-:W-:-:S05]  /*0810*/  @!P1 MOV R11, R19 ;  /* 0x00000013000b9202 */ /* 0x000fca0000000f00 */
[----:B------:R-:W3:Y:S01]  /*0820*/  @!P1 LDG.E.EL.128 R4, [R10.64] ;  /* 0x000000240a049981 */ /* 0x000ee2000c2e1d00 */
[----:B------:R-:W-:Y:S02]  /*0830*/  ISETP.GE.U32.AND.EX P0, PT, R2, RZ, PT, P0 ;  /* 0x000000ff0200720c */ /* 0x000fe40003f06100 */
[----:B--2---:R-:W-:Y:S02]  /*0840*/  SEL R8, R8, RZ, !P1 ;  /* 0x000000ff08087207 */ /* 0x004fe40004800000 */
[----:B------:R-:W-:Y:S02]  /*0850*/  SEL R9, R9, RZ, !P1 ;  /* 0x000000ff09097207 */ /* 0x000fe40004800000 */
[C---:B------:R-:W-:Y:S02]  /*0860*/  PRMT R0, R8.reuse, 0x7632, R0 ;  /* 0x0000763208007816 */ /* 0x040fe40000000000 */
[----:B------:R-:W-:Y:S02]  /*0870*/  PRMT R3, R9, 0x7632, R3 ;  /* 0x0000763209037816 */ /* 0x000fe40000000003 */
[----:B---3--:R-:W-:Y:S01]  /*0880*/  SEL R7, R7, RZ, !P1 ;  /* 0x000000ff07077207 */ /* 0x008fe20004800000 */
[----:B------:R-:W-:Y:S01]  /*0890*/  IMAD.U32 R11, R8, 0x10000, RZ ;  /* 0x00010000080b7824 */ /* 0x000fe200078e00ff */
[----:B------:R-:W-:Y:S01]  /*08a0*/  SEL R6, R6, RZ, !P1 ;  /* 0x000000ff06067207 */ /* 0x000fe20004800000 */
[----:B------:R-:W-:Y:S01]  /*08b0*/  IMAD.U32 R47, R0, 0x10000, RZ ;  /* 0x00010000002f7824 */ /* 0x000fe200078e00ff */
[----:B------:R-:W-:-:S02]  /*08c0*/  SEL R5, R5, RZ, !P1 ;  /* 0x000000ff05057207 */ /* 0x000fc40004800000 */
[----:B------:R-:W-:Y:S02]  /*08d0*/  SEL R4, R4, RZ, !P1 ;  /* 0x000000ff04047207 */ /* 0x000fe40004800000 */
[----:B------:R-:W-:Y:S02]  /*08e0*/  SHF.L.U32 R9, R9, 0x10, RZ ;  /* 0x0000001009097819 */ /* 0x000fe400000006ff */
[----:B------:R-:W-:Y:S01]  /*08f0*/  SHF.L.U32 R45, R3, 0x10, RZ ;  /* 0x00000010032d7819 */ /* 0x000fe200000006ff */
[----:B------:R-:W-:Y:S01]  /*0900*/  FADD R8, R7, 1 ;  /* 0x3f80000007087421 */ /* 0x000fe20000000000 */
[----:B------:R-:W-:Y:S01]  /*0910*/  ISETP.GE.U32.AND P1, PT, R27, 0x900, PT ;  /* 0x000009001b00780c */ /* 0x000fe20003f26070 */
[C---:B------:R-:W-:Y:S01]  /*0920*/  FMUL R52, R28.reuse, R11 ;  /* 0x0000000b1c347220 */ /* 0x040fe20000400000 */
[----:B------:R-:W-:Y:S01]  /*0930*/  FMUL R46, R28, R9 ;  /* 0x000000091c2e7220 */ /* 0x000fe20000400000 */
[----:B------:R-:W-:Y:S01]  /*0940*/  FADD R7, R6, 1 ;  /* 0x3f80000006077421 */ /* 0x000fe20000000000 */
[----:B------:R-:W-:Y:S01]  /*0950*/  FADD R0, R5, 1 ;  /* 0x3f80000005007421 */ /* 0x000fe20000000000 */
[----:B------:R-:W-:Y:S01]  /*0960*/  FADD R3, R4, 1 ;  /* 0x3f80000004037421 */ /* 0x000fe20000000000 */
[C---:B------:R-:W-:Y:S01]  /*0970*/  FMUL R45, R28.reuse, R45 ;  /* 0x0000002d1c2d7220 */ /* 0x040fe20000400000 */
[----:B------:R-:W-:Y:S01]  /*0980*/  FMUL R47, R28, R47 ;  /* 0x0000002f1c2f7220 */ /* 0x000fe20000400000 */
[----:B------:R-:W-:Y:S01]  /*0990*/  P2R R54, PR, RZ, 0x2 ;  /* 0x00000002ff367803 */ /* 0x000fe20000000000 */
[----:B------:R-:W-:Y:S01]  /*09a0*/  FMUL R46, R46, R7 ;  /* 0x000000072e2e7220 */ /* 0x000fe20000400000 */
[----:B------:R-:W-:Y:S01]  /*09b0*/  FMUL R52, R52, R3 ;  /* 0x0000000334347220 */ /* 0x000fe20000400000 */
[----:B------:R-:W-:Y:S01]  /*09c0*/  FMUL R45, R45, R8 ;  /* 0x000000082d2d7220 */ /* 0x000fe20000400000 */
[----:B------:R-:W-:Y:S01]  /*09d0*/  FMUL R47, R47, R0 ;  /* 0x000000002f2f7220 */ /* 0x000fe20000400000 */
[----:B------:R-:W-:Y:S05]  /*09e0*/  @!P0 BRA `(.L_x_0) ;  /* 0x0000012000008947 */ /* 0x000fea0003800000 */
[----:B------:R-:W-:Y:S01]  /*09f0*/  UMOV UR8, 32@lo(assertMessage_0) ;  /* 0x0000000000087882 */ /* 0x000fe20000000000 */
[----:B------:R-:W-:Y:S01]  /*0a00*/  IMAD.MOV.U32 R8, RZ, RZ, 0x764 ;  /* 0x00000764ff087424 */ /* 0x000fe200078e00ff */
[----:B------:R-:W-:Y:S01]  /*0a10*/  UMOV UR9, 32@hi(assertMessage_0) ;  /* 0x0000000000097882 */ /* 0x000fe20000000000 */
[----:B------:R-:W-:Y:S01]  /*0a20*/  MOV R12, 0x1 ;  /* 0x00000001000c7802 */ /* 0x000fe20000000f00 */
[----:B------:R-:W-:Y:S01]  /*0a30*/  UMOV UR6, 32@lo(assertFile_0) ;  /* 0x0000000000067882 */ /* 0x000fe20000000000 */
[----:B------:R-:W-:Y:S01]  /*0a40*/  IMAD.MOV.U32 R13, RZ, RZ, RZ ;  /* 0x000000ffff0d7224 */ /* 0x000fe200078e00ff */
[----:B------:R-:W-:Y:S01]  /*0a50*/  UMOV UR7, 32@hi(assertFile_0) ;  /* 0x0000000000077882 */ /* 0x000fe20000000000 */
[----:B------:R-:W-:Y:S01]  /*0a60*/  MOV R4, UR8 ;  /* 0x0000000800047c02 */ /* 0x000fe20008000f00 */
[----:B------:R-:W-:Y:S01]  /*0a70*/  UMOV UR4, 32@lo(assertFunc_0) ;  /* 0x0000000000047882 */ /* 0x000fe20000000000 */
[----:B------:R-:W-:Y:S01]  /*0a80*/  IMAD.U32 R5, RZ, RZ, UR9 ;  /* 0x00000009ff057e24 */ /* 0x000fe2000f8e00ff */
[----:B------:R-:W-:Y:S01]  /*0a90*/  UMOV UR5, 32@hi(assertFunc_0) ;  /* 0x0000000000057882 */ /* 0x000fe20000000000 */
[----:B------:R-:W-:Y:S01]  /*0aa0*/  MOV R6, UR6 ;  /* 0x0000000600067c02 */ /* 0x000fe20008000f00 */
[----:B------:R-:W-:Y:S01]  /*0ab0*/  IMAD.U32 R7, RZ, RZ, UR7 ;  /* 0x00000007ff077e24 */ /* 0x000fe2000f8e00ff */
[----:B------:R-:W-:Y:S01]  /*0ac0*/  MOV R10, UR4 ;  /* 0x00000004000a7c02 */ /* 0x000fe20008000f00 */
[----:B------:R-:W-:Y:S01]  /*0ad0*/  IMAD.U32 R11, RZ, RZ, UR5 ;  /* 0x00000005ff0b7e24 */ /* 0x000fe2000f8e00ff */
[----:B------:R-:W-:-:S02]  /*0ae0*/  MOV R20, 32@lo((triton__0d1d2d3d4d5d6d7d8de9de + .L_x_0@srel)) ;  /* 0x0000000000147802 */ /* 0x000fc40000000f00 */
[----:B------:R-:W-:-:S04]  /*0af0*/  MOV R21, 32@hi((triton__0d1d2d3d4d5d6d7d8de9de + .L_x_0@srel)) ;  /* 0x0000000000157802 */ /* 0x000fc80000000f00 */
[----:B------:R-:W-:Y:S05]  /*0b00*/  CALL.ABS.NOINC `(__assertfail) ;  /* 0x0000000000007943 */ /* 0x000fea0003c00000 */
.L_x_0:
[----:B------:R-:W-:Y:S01]  /*0b10*/  ISETP.NE.AND P5, PT, R53, RZ, PT ;  /* 0x000000ff3500720c */ /* 0x000fe20003fa5270 */
[----:B------:R-:W-:Y:S01]  /*0b20*/  CS2R R4, SRZ ;  /* 0x0000000000047805 */ /* 0x000fe2000001ff00 */
[----:B------:R-:W-:Y:S01]  /*0b30*/  CS2R R6, SRZ ;  /* 0x0000000000067805 */ /* 0x000fe2000001ff00 */
[----:B------:R-:W-:-:S10]  /*0b40*/  ISETP.NE.AND P6, PT, R54, RZ, PT ;  /* 0x000000ff3600720c */ /* 0x000fd40003fc5270 */
[----:B------:R-:W-:Y:S01]  /*0b50*/  @!P5 MOV R10, R18 ;  /* 0x00000012000ad202 */ /* 0x000fe20000000f00 */
[----:B------:R-:W-:-:S05]  /*0b60*/  @!P5 IMAD.MOV.U32 R11, RZ, RZ, R17 ;  /* 0x000000ffff0bd224 */ /* 0x000fca00078e0011 */
[----:B------:R-:W2:Y:S01]  /*0b70*/  @!P5 LDG.E.EF.128 R4, [R10.64] ;  /* 0x000000240a04d981 */ /* 0x000ea2000c0e1d00 */
[----:B------:R-:W-:Y:S02]  /*0b80*/  SHF.R.S32.HI R14, RZ, 0x1f, R39 ;  /* 0x0000001fff0e7819 */ /* 0x000fe40000011427 */
[C---:B------:R-:W-:Y:S02]  /*0b90*/  LEA R8, P0, R39.reuse, c[0x0][0x188], 0x2 ;  /* 0x0000620027087a11 */ /* 0x040fe400078010ff */
[----:B------:R-:W-:Y:S02]  /*0ba0*/  IADD3 R22, P1, R22, 0x1000, RZ ;  /* 0x0000100016167810 */ /* 0x000fe40007f3e0ff */
[----:B------:R-:W-:Y:S02]  /*0bb0*/  LEA.HI.X R9, R39, c[0x0][0x18c], R14, 0x2, P0 ;  /* 0x0000630027097a11 */ /* 0x000fe400000f140e */
[----:B------:R-:W-:Y:S02]  /*0bc0*/  IADD3 R18, P0, R18, 0x1000, RZ ;  /* 0x0000100012127810 */ /* 0x000fe40007f1e0ff */
[----:B------:R-:W-:-:S03]  /*0bd0*/  IADD3.X R19, RZ, R19, RZ, P1, !PT ;  /* 0x00000013ff137210 */ /* 0x000fc60000ffe4ff */
[----:B------:R-:W-:Y:S01]  /*0be0*/  IMAD.X R17, RZ, RZ, R17, P0 ;  /* 0x000000ffff117224 */ /* 0x000fe200000e0611 */
[----:B--2---:R-:W-:Y:S02]  /*0bf0*/  SEL R3, R4, RZ, !P5 ;  /* 0x000000ff04037207 */ /* 0x004fe40006800000 */
[----:B------:R-:W-:Y:S02]  /*0c00*/  SEL R0, R5, RZ, !P5 ;  /* 0x000000ff05007207 */ /* 0x000fe40006800000 */
[----:B------:R-:W-:Y:S01]  /*0c10*/  SEL R13, R6, RZ, !P5 ;  /* 0x000000ff060d7207 */ /* 0x000fe20006800000 */
[----:B------:R-:W-:Y:S01]  /*0c20*/  FFMA R4, R3, 48, R52 ;  /* 0x4240000003047823 */ /* 0x000fe20000000034 */
[----:B------:R-:W-:Y:S01]  /*0c30*/  SEL R12, R7, RZ, !P5 ;  /* 0x000000ff070c7207 */ /* 0x000fe20006800000 */
[----:B------:R-:W-:Y:S02]  /*0c40*/  FFMA R5, R0, 48, R47 ;  /* 0x4240000000057823 */ /* 0x000fe4000000002f */
[----:B------:R-:W-:Y:S01]  /*0c50*/  FFMA R6, R13, 48, R46 ;  /* 0x424000000d067823 */ /* 0x000fe2000000002e */
[----:B------:R-:W-:Y:S01]  /*0c60*/  FMUL R11, R4, R4 ;  /* 0x00000004040b7220 */ /* 0x000fe20000400000 */
[----:B------:R-:W-:Y:S01]  /*0c70*/  FFMA R7, R12, 48, R45 ;  /* 0x424000000c077823 */ /* 0x000fe2000000002d */
[----:B------:R-:W-:Y:S01]  /*0c80*/  FMUL R10, R5, R5 ;  /* 0x00000005050a7220 */ /* 0x000fe20000400000 */
[----:B------:R-:W-:-:S02]  /*0c90*/  FMUL R3, R6, R6 ;  /* 0x0000000606037220 */ /* 0x000fc40000400000 */
[----:B------:R-:W-:Y:S01]  /*0ca0*/  FMUL R0, R7, R7 ;  /* 0x0000000707007220 */ /* 0x000fe20000400000 */
[----:B------:R0:W-:Y:S01]  /*0cb0*/  @!P5 STG.E.128 [R8.64], R4 ;  /* 0x000000040800d986 */ /* 0x0001e2000c101d24 */
[----:B------:R-:W-:Y:S02]  /*0cc0*/  FSEL R12, R11, -RZ, !P5 ;  /* 0x800000ff0b0c7208 */ /* 0x000fe40006800000 */
[----:B------:R-:W-:Y:S02]  /*0cd0*/  FSEL R11, R10, -RZ, !P5 ;  /* 0x800000ff0a0b7208 */ /* 0x000fe40006800000 */
[----:B------:R-:W-:Y:S01]  /*0ce0*/  FSEL R10, R3, -RZ, !P5 ;  /* 0x800000ff030a7208 */ /* 0x000fe20006800000 */
[----:B------:R-:W-:Y:S01]  /*0cf0*/  FADD R29, R12, R29 ;  /* 0x0000001d0c1d7221 */ /* 0x000fe20000000000 */
[----:B------:R-:W-:Y:S01]  /*0d00*/  FSEL R3, R0, -RZ, !P5 ;  /* 0x800000ff00037208 */ /* 0x000fe20006800000 */
[----:B------:R-:W-:Y:S02]  /*0d10*/  FADD R26, R11, R26 ;  /* 0x0000001a0b1a7221 */ /* 0x000fe40000000000 */
[----:B------:R-:W-:-:S02]  /*0d20*/  FADD R25, R10, R25 ;  /* 0x000000190a197221 */ /* 0x000fc40000000000 */
[----:B------:R-:W-:Y:S01]  /*0d30*/  FADD R24, R3, R24 ;  /* 0x0000001803187221 */ /* 0x000fe20000000000 */
[----:B------:R-:W-:Y:S05]  /*0d40*/  @!P6 BRA `(.L_x_1) ;  /* 0xfffff9f00000e947 */ /* 0x000fea000383ffff */
[----:B------:R-:W-:Y:S01]  /*0d50*/  WARPSYNC 0xffffffff ;  /* 0xffffffff00007948 */ /* 0x000fe20003800000 */
[----:B------:R-:W-:Y:S06]  /*0d60*/  BAR.SYNC 0x0 ;  /* 0x0000000000007b1d */ /* 0x000fec0000000000 */
[----:B------:R-:W-:-:S04]  /*0d70*/  FADD R26, R29, R26 ;  /* 0x0000001a1d1a7221 */ /* 0x000fc80000000000 */
[----:B------:R-:W-:-:S04]  /*0d80*/  FADD R25, R25, R26 ;  /* 0x0000001a19197221 */ /* 0x000fc80000000000 */
[----:B------:R-:W-:Y:S01]  /*0d90*/  FADD R25, R24, R25 ;  /* 0x0000001918197221 */ /* 0x000fe20000000000 */
[----:B------:R-:W-:Y:S05]  /*0da0*/  BRA.DIV ~URZ, `(.L_x_2) ;  /* 0x000008127f007947 */ /* 0x000fea000b800000 */
[----:B------:R-:W1:Y:S02]  /*0db0*/  SHFL.BFLY PT, R0, R25, 0x10, 0x1f ;  /* 0x0e001f0019007f89 */ /* 0x000e6400000e0000 */
[----:B-1----:R-:W-:-:S05]  /*0dc0*/  FADD R0, R25, R0 ;  /* 0x0000000019007221 */ /* 0x002fca0000000000 */
[----:B------:R-:W1:Y:S02]  /*0dd0*/  SHFL.BFLY PT, R3, R0, 0x8, 0x1f ;  /* 0x0d001f0000037f89 */ /* 0x000e6400000e0000 */
[----:B-1----:R-:W-:-:S05]  /*0de0*/  FADD R3, R0, R3 ;  /* 0x0000000300037221 */ /* 0x002fca0000000000 */
[----:B------:R-:W1:Y:S02]  /*0df0*/  SHFL.BFLY PT, R2, R3, 0x4, 0x1f ;  /* 0x0c801f0003027f89 */ /* 0x000e6400000e0000 */
[----:B-1----:R-:W-:-:S05]  /*0e00*/  FADD R2, R3, R2 ;  /* 0x0000000203027221 */ /* 0x002fca0000000000 */
[----:B0-----:R-:W0:Y:S02]  /*0e10*/  SHFL.BFLY PT, R5, R2, 0x2, 0x1f ;  /* 0x0c401f0002057f89 */ /* 0x001e2400000e0000 */
[----:B0-----:R-:W-:-:S05]  /*0e20*/  FADD R5, R2, R5 ;  /* 0x0000000502057221 */ /* 0x001fca0000000000 */
[----:B------:R0:W1:Y:S02]  /*0e30*/  SHFL.BFLY PT, R4, R5, 0x1, 0x1f ;  /* 0x0c201f0005047f89 */ /* 0x00006400000e0000 */
.L_x_3:
[----:B------:R-:W2:Y:S01]  /*0e40*/  S2R R17, SR_TID.X ;  /* 0x0000000000117919 */ /* 0x000ea20000002100 */
[C---:B------:R-:W-:Y:S01]  /*0e50*/  LOP3.LUT P2, RZ, R23.reuse, 0x1f, RZ, 0xc0, !PT ;  /* 0x0000001f17ff7812 */ /* 0x040fe2000784c0ff */
[----:B-1----:R-:W-:Y:S01]  /*0e60*/  FADD R6, R4, R5 ;  /* 0x0000000504067221 */ /* 0x002fe20000000000 */
[----:B------:R-:W-:Y:S02]  /*0e70*/  ISETP.GE.AND P0, PT, R23, 0x8, PT ;  /* 0x000000081700780c */ /* 0x000fe40003f06270 */
[----:B------:R-:W-:Y:S02]  /*0e80*/  ISETP.NE.AND P1, PT, R37, RZ, PT ;  /* 0x000000ff2500720c */ /* 0x000fe40003f25270 */
[----:B------:R-:W-:Y:S02]  /*0e90*/  MOV R45, 0x4 ;  /* 0x00000004002d7802 */ /* 0x000fe40000000f00 */
[----:B------:R-:W-:-:S03]  /*0ea0*/  SHF.R.S32.HI R15, RZ, 0x1f, R38 ;  /* 0x0000001fff0f7819 */ /* 0x000fc60000011426 */
[----:B------:R-:W-:Y:S01]  /*0eb0*/  IMAD.WIDE.U32 R44, R44, R45, c[0x0][0x180] ;  /* 0x000060002c2c7625 */ /* 0x000fe200078e002d */
[----:B--2---:R-:W-:-:S04]  /*0ec0*/  SHF.R.U32.HI R2, RZ, 0x3, R17 ;  /* 0x00000003ff027819 */ /* 0x004fc80000011611 */
[----:B0-----:R-:W-:-:S05]  /*0ed0*/  LOP3.LUT R7, R2, 0x1c, RZ, 0xc0, !PT ;  /* 0x0000001c02077812 */ /* 0x001fca00078ec0ff */
[----:B------:R-:W-:Y:S04]  /*0ee0*/  @!P2 STS [R7], R6 ;  /* 0x000000060700a388 */ /* 0x000fe80000000800 */
[----:B------:R-:W-:Y:S06]  /*0ef0*/  BAR.SYNC 0x0 ;  /* 0x0000000000007b1d */ /* 0x000fec0000000000 */
[----:B------:R-:W0:Y:S01]  /*0f00*/  @!P0 LDS R0, [R17.X4] ;  /* 0x0000000011008984 */ /* 0x000e220000004800 */
[----:B------:R-:W-:-:S03]  /*0f10*/  LEA R4, P0, R38, c[0x0][0x188], 0x2 ;  /* 0x0000620026047a11 */ /* 0x000fc600078010ff */
[----:B0-----:R-:W0:Y:S02]  /*0f20*/  SHFL.BFLY PT, R3, R0, 0x4, 0x1f ;  /* 0x0c801f0000037f89 */ /* 0x001e2400000e0000 */
[----:B0-----:R-:W-:-:S05]  /*0f30*/  FADD R3, R0, R3 ;  /* 0x0000000300037221 */ /* 0x001fca0000000000 */
[----:B------:R-:W0:Y:S02]  /*0f40*/  SHFL.BFLY PT, R2, R3, 0x2, 0x1f ;  /* 0x0c401f0003027f89 */ /* 0x000e2400000e0000 */
[----:B0-----:R-:W-:-:S05]  /*0f50*/  FADD R2, R3, R2 ;  /* 0x0000000203027221 */ /* 0x001fca0000000000 */
[----:B------:R-:W0:Y:S02]  /*0f60*/  SHFL.BFLY PT, R5, R2, 0x1, 0x1f ;  /* 0x0c201f0002057f89 */ /* 0x000e2400000e0000 */
[----:B0-----:R-:W-:Y:S01]  /*0f70*/  FADD R12, R2, R5 ;  /* 0x00000005020c7221 */ /* 0x001fe20000000000 */
[----:B------:R-:W-:-:S04]  /*0f80*/  LEA.HI.X R5, R38, c[0x0][0x18c], R15, 0x2, P0 ;  /* 0x0000630026057a11 */ /* 0x000fc800000f140f */
[----:B------:R-:W-:Y:S04]  /*0f90*/  @P1 STS [R17.X4], R12 ;  /* 0x0000000c11001388 */ /* 0x000fe80000004800 */
[----:B------:R-:W-:Y:S06]  /*0fa0*/  BAR.SYNC 0x0 ;  /* 0x0000000000007b1d */ /* 0x000fec0000000000 */
[----:B------:R-:W2:Y:S04]  /*0fb0*/  LDG.E.EL.128 R8, [R44.64] ;  /* 0x000000242c087981 */ /* 0x000ea8000c2e1d00 */
[----:B------:R-:W3:Y:S01]  /*0fc0*/  LDG.E.EF.128 R4, [R4.64] ;  /* 0x0000002404047981 */ /* 0x000ee2000c0e1d00 */
[----:B------:R-:W-:Y:S01]  /*0fd0*/  IMAD.MOV.U32 R3, RZ, RZ, 0x39e38e39 ;  /* 0x39e38e39ff037424 */ /* 0x000fe200078e00ff */
[----:B------:R-:W-:-:S02]  /*0fe0*/  SHF.R.S32.HI R21, RZ, 0x1f, R36 ;  /* 0x0000001fff157819 */ /* 0x000fc40000011424 */
[----:B------:R-:W0:Y:S02]  /*0ff0*/  LDS R0, [RZ] ;  /* 0x00000000ff007984 */ /* 0x000e240000000800 */
[----:B0-----:R-:W-:-:S06]  /*1000*/  FFMA R0, R0, R3, 9.9999997473787516356e-06 ;  /* 0x3727c5ac00007423 */ /* 0x001fcc0000000003 */
[----:B------:R-:W3:Y:S01]  /*1010*/  MUFU.RSQ R0, R0 ;  /* 0x0000000000007308 */ /* 0x000ee20000001400 */
[----:B--2---:R-:W-:Y:S01]  /*1020*/  FADD R13, R8, 1 ;  /* 0x3f800000080d7421 */ /* 0x004fe20000000000 */
[----:B------:R-:W-:Y:S01]  /*1030*/  FADD R8, R9, 1 ;  /* 0x3f80000009087421 */ /* 0x000fe20000000000 */
[----:B------:R-:W-:Y:S01]  /*1040*/  FADD R9, R10, 1 ;  /* 0x3f8000000a097421 */ /* 0x000fe20000000000 */
[----:B------:R-:W-:Y:S01]  /*1050*/  FADD R10, R11, 1 ;  /* 0x3f8000000b0a7421 */ /* 0x000fe20000000000 */
[-C--:B---3--:R-:W-:Y:S01]  /*1060*/  FMUL R3, R5, R0.reuse ;  /* 0x0000000005037220 */ /* 0x088fe20000400000 */
[-C--:B------:R-:W-:Y:S01]  /*1070*/  FMUL R2, R4, R0.reuse ;  /* 0x0000000004027220 */ /* 0x080fe20000400000 */
[-C--:B------:R-:W-:Y:S01]  /*1080*/  FMUL R6, R6, R0.reuse ;  /* 0x0000000006067220 */ /* 0x080fe20000400000 */
[----:B------:R-:W-:Y:S01]  /*1090*/  FMUL R7, R7, R0 ;  /* 0x0000000007077220 */ /* 0x000fe20000400000 */
[----:B------:R-:W-:Y:S01]  /*10a0*/  FMUL R4, R3, R8 ;  /* 0x0000000803047220 */ /* 0x000fe20000400000 */
[----:B------:R-:W-:Y:S01]  /*10b0*/  SHF.L.U32 R8, R38, 0x1, RZ ;  /* 0x0000000126087819 */ /* 0x000fe200000006ff */
[----:B------:R-:W-:Y:S01]  /*10c0*/  FMUL R13, R2, R13 ;  /* 0x0000000d020d7220 */ /* 0x000fe20000400000 */
[----:B------:R-:W-:Y:S01]  /*10d0*/  FMUL R6, R6, R9 ;  /* 0x0000000906067220 */ /* 0x000fe20000400000 */
[----:B------:R-:W-:Y:S01]  /*10e0*/  FMUL R7, R7, R10 ;  /* 0x0000000a07077220 */ /* 0x000fe20000400000 */
[----:B------:R-:W-:-:S02]  /*10f0*/  SHF.L.U64.HI R5, R38, 0x1, R15 ;  /* 0x0000000126057819 */ /* 0x000fc4000001020f */
[C---:B------:R-:W-:Y:S02]  /*1100*/  IADD3 R2, P0, R8.reuse, c[0x0][0x190], RZ ;  /* 0x0000640008027a10 */ /* 0x040fe40007f1e0ff */
[----:B------:R-:W-:Y:S02]  /*1110*/  IADD3 R8, P1, R8, c[0x0][0x198], RZ ;  /* 0x0000660008087a10 */ /* 0x000fe40007f3e0ff */
[----:B------:R-:W-:Y:S02]  /*1120*/  LEA R10, P2, R36, c[0x0][0x188], 0x2 ;  /* 0x00006200240a7a11 */ /* 0x000fe400078410ff */
[----:B------:R-:W-:Y:S02]  /*1130*/  F2FP.BF16.PACK_AB R12, R4, R13 ;  /* 0x0000000d040c723e */ /* 0x000fe400000010ff */
[----:B------:R-:W-:Y:S02]  /*1140*/  IADD3.X R3, R5, c[0x0][0x194], RZ, P0, !PT ;  /* 0x0000650005037a10 */ /* 0x000fe400007fe4ff */
[----:B------:R-:W-:-:S02]  /*1150*/  F2FP.BF16.PACK_AB R13, R7, R6 ;  /* 0x00000006070d723e */ /* 0x000fc400000010ff */
[----:B------:R-:W-:Y:S02]  /*1160*/  IADD3.X R9, R5, c[0x0][0x19c], RZ, P1, !PT ;  /* 0x0000670005097a10 */ /* 0x000fe40000ffe4ff */
[C-C-:B------:R-:W-:Y:S01]  /*1170*/  LEA.HI.X R11, R36.reuse, c[0x0][0x18c], R21.reuse, 0x2, P2 ;  /* 0x00006300240b7a11 */ /* 0x140fe200010f1415 */
[----:B------:R-:W-:Y:S04]  /*1180*/  STG.E.64 [R2.64], R12 ;  /* 0x0000000c02007986 */ /* 0x000fe8000c101b24 */
[----:B------:R0:W-:Y:S04]  /*1190*/  STG.E.64 [R8.64], R12 ;  /* 0x0000000c08007986 */ /* 0x0001e8000c101b24 */
[----:B------:R-:W2:Y:S04]  /*11a0*/  LDG.E.EL.128 R4, [R44.64+0x1000] ;  /* 0x001000242c047981 */ /* 0x000ea8000c2e1d00 */
[----:B------:R-:W3:Y:S01]  /*11b0*/  LDG.E.EF.128 R16, [R10.64] ;  /* 0x000000240a107981 */ /* 0x000ee2000c0e1d00 */
[----:B0-----:R-:W-:Y:S01]  /*11c0*/  IMAD.SHL.U32 R8, R36, 0x2, RZ ;  /* 0x0000000224087824 */ /* 0x001fe200078e00ff */
[----:B------:R-:W-:Y:S01]  /*11d0*/  ISETP.GE.U32.AND P3, PT, R31, 0x900, PT ;  /* 0x000009001f00780c */ /* 0x000fe20003f66070 */
[----:B--2---:R-:W-:Y:S01]  /*11e0*/  FADD R15, R4, 1 ;  /* 0x3f800000040f7421 */ /* 0x004fe20000000000 */
[----:B------:R-:W-:Y:S01]  /*11f0*/  FADD R4, R5, 1 ;  /* 0x3f80000005047421 */ /* 0x000fe20000000000 */
[----:B------:R-:W-:Y:S01]  /*1200*/  FADD R2, R7, 1 ;  /* 0x3f80000007027421 */ /* 0x000fe20000000000 */
[C---:B---3--:R-:W-:Y:S01]  /*1210*/  FMUL R16, R0.reuse, R16 ;  /* 0x0000001000107220 */ /* 0x048fe20000400000 */
[C---:B------:R-:W-:Y:S01]  /*1220*/  FMUL R17, R0.reuse, R17 ;  /* 0x0000001100117220 */ /* 0x040fe20000400000 */
[C---:B------:R-:W-:Y:S01]  /*1230*/  FMUL R19, R0.reuse, R19 ;  /* 0x0000001300137220 */ /* 0x040fe20000400000 */
[----:B------:R-:W-:Y:S01]  /*1240*/  FMUL R18, R0, R18 ;  /* 0x0000001200127220 */ /* 0x000fe20000400000 */
[----:B------:R-:W-:Y:S01]  /*1250*/  FADD R5, R6, 1 ;  /* 0x3f80000006057421 */ /* 0x000fe20000000000 */
[----:B------:R-:W-:Y:S01]  /*1260*/  FMUL R15, R16, R15 ;  /* 0x0000000f100f7220 */ /* 0x000fe20000400000 */
[----:B------:R-:W-:Y:S01]  /*1270*/  FMUL R4, R17, R4 ;  /* 0x0000000411047220 */ /* 0x000fe20000400000 */
[----:B------:R-:W-:Y:S01]  /*1280*/  FMUL R6, R19, R2 ;  /* 0x0000000213067220 */ /* 0x000fe20000400000 */
[----:B------:R-:W-:-:S02]  /*1290*/  SHF.L.U64.HI R7, R36, 0x1, R21 ;  /* 0x0000000124077819 */ /* 0x000fc40000010215 */
[----:B------:R-:W-:Y:S01]  /*12a0*/  IADD3 R2, P0, R8, c[0x0][0x190], RZ ;  /* 0x0000640008027a10 */ /* 0x000fe20007f1e0ff */
[----:B------:R-:W-:Y:S01]  /*12b0*/  FMUL R5, R18, R5 ;  /* 0x0000000512057220 */ /* 0x000fe20000400000 */
[----:B------:R-:W-:Y:S02]  /*12c0*/  F2FP.BF16.PACK_AB R12, R4, R15 ;  /* 0x0000000f040c723e */ /* 0x000fe400000010ff */
[----:B------:R-:W-:Y:S02]  /*12d0*/  IADD3 R8, P1, R8, c[0x0][0x198], RZ ;  /* 0x0000660008087a10 */ /* 0x000fe40007f3e0ff */
[C---:B------:R-:W-:Y:S02]  /*12e0*/  IADD3.X R3, R7.reuse, c[0x0][0x194], RZ, P0, !PT ;  /* 0x0000650007037a10 */ /* 0x040fe400007fe4ff */
[----:B------:R-:W-:Y:S02]  /*12f0*/  SHF.R.S32.HI R15, RZ, 0x1f, R30 ;  /* 0x0000001fff0f7819 */ /* 0x000fe4000001141e */
[----:B------:R-:W-:Y:S01]  /*1300*/  LEA R10, P0, R30, c[0x0][0x188], 0x2 ;  /* 0x000062001e0a7a11 */ /* 0x000fe200078010ff */
[----:B------:R-:W-:Y:S01]  /*1310*/  CS2R R16, SRZ ;  /* 0x0000000000107805 */ /* 0x000fe2000001ff00 */
[----:B------:R-:W-:Y:S01]  /*1320*/  F2FP.BF16.PACK_AB R13, R6, R5 ;  /* 0x00000005060d723e */ /* 0x000fe200000010ff */
[----:B------:R-:W-:Y:S01]  /*1330*/  CS2R R18, SRZ ;  /* 0x0000000000127805 */ /* 0x000fe2000001ff00 */
[----:B------:R-:W-:Y:S01]  /*1340*/  IADD3.X R9, R7, c[0x0][0x19c], RZ, P1, !PT ;  /* 0x0000670007097a10 */ /* 0x000fe20000ffe4ff */
[----:B------:R-:W-:Y:S01]  /*1350*/  CS2R R4, SRZ ;  /* 0x0000000000047805 */ /* 0x000fe2000001ff00 */
[C-C-:B------:R-:W-:Y:S01]  /*1360*/  LEA.HI.X R11, R30.reuse, c[0x0][0x18c], R15.reuse, 0x2, P0 ;  /* 0x000063001e0b7a11 */ /* 0x140fe200000f140f */
[----:B------:R-:W-:Y:S01]  /*1370*/  CS2R R6, SRZ ;  /* 0x0000000000067805 */ /* 0x000fe2000001ff00 */
[----:B------:R-:W-:Y:S04]  /*1380*/  STG.E.64 [R2.64], R12 ;  /* 0x0000000c02007986 */ /* 0x000fe8000c101b24 */
[----:B------:R0:W-:Y:S04]  /*1390*/  STG.E.64 [R8.64], R12 ;  /* 0x0000000c08007986 */ /* 0x0001e8000c101b24 */
[----:B------:R1:W0:Y:S04]  /*13a0*/  @!P3 LDG.E.EF.128 R16, [R10.64] ;  /* 0x000000240a10b981 */ /* 0x000228000c0e1d00 */
[----:B------:R-:W2:Y:S01]  /*13b0*/  @!P3 LDG.E.EL.128 R4, [R44.64+0x2000] ;  /* 0x002000242c04b981 */ /* 0x000ea2000c2e1d00 */
[----:B-1----:R-:W-:-:S02]  /*13c0*/  SHF.L.U64.HI R10, R30, 0x1, R15 ;  /* 0x000000011e0a7819 */ /* 0x002fc4000001020f */
[----:B------:R-:W-:Y:S02]  /*13d0*/  SHF.L.U32 R30, R30, 0x1, RZ ;  /* 0x000000011e1e7819 */ /* 0x000fe400000006ff */
[----:B0-----:R-:W-:Y:S02]  /*13e0*/  SEL R9, R18, RZ, !P3 ;  /* 0x000000ff12097207 */ /* 0x001fe40005800000 */
[----:B------:R-:W-:Y:S02]  /*13f0*/  SEL R3, R16, RZ, !P3 ;  /* 0x000000ff10037207 */ /* 0x000fe40005800000 */
[----:B--2---:R-:W-:Y:S01]  /*1400*/  SEL R4, R4, RZ, !P3 ;  /* 0x000000ff04047207 */ /* 0x004fe20005800000 */
[C---:B------:R-:W-:Y:S01]  /*1410*/  FMUL R8, R0.reuse, R9 ;  /* 0x0000000900087220 */ /* 0x040fe20000400000 */
[----:B------:R-:W-:Y:S01]  /*1420*/  SEL R17, R17, RZ, !P3 ;  /* 0x000000ff11117207 */ /* 0x000fe20005800000 */
[----:B------:R-:W-:Y:S01]  /*1430*/  FMUL R2, R0, R3 ;  /* 0x0000000300027220 */ /* 0x000fe20000400000 */
[----:B------:R-:W-:Y:S01]  /*1440*/  SEL R5, R5, RZ, !P3 ;  /* 0x000000ff05057207 */ /* 0x000fe20005800000 */
[----:B------:R-:W-:Y:S01]  /*1450*/  FADD R9, R4, 1 ;  /* 0x3f80000004097421 */ /* 0x000fe20000000000 */
[----:B------:R-:W-:-:S02]  /*1460*/  SEL R19, R19, RZ, !P3 ;  /* 0x000000ff13137207 */ /* 0x000fc40005800000 */
[----:B------:R-:W-:Y:S02]  /*1470*/  SEL R6, R6, RZ, !P3 ;  /* 0x000000ff06067207 */ /* 0x000fe40005800000 */
[----:B------:R-:W-:Y:S01]  /*1480*/  SEL R7, R7, RZ, !P3 ;  /* 0x000000ff07077207 */ /* 0x000fe20005800000 */
[----:B------:R-:W-:Y:S01]  /*1490*/  FMUL R9, R2, R9 ;  /* 0x0000000902097220 */ /* 0x000fe20000400000 */
[C---:B------:R-:W-:Y:S01]  /*14a0*/  FMUL R3, R0.reuse, R17 ;  /* 0x0000001100037220 */ /* 0x040fe20000400000 */
[----:B------:R-:W-:Y:S01]  /*14b0*/  FADD R2, R5, 1 ;  /* 0x3f80000005027421 */ /* 0x000fe20000000000 */
[----:B------:R-:W-:Y:S01]  /*14c0*/  FMUL R0, R0, R19 ;  /* 0x0000001300007220 */ /* 0x000fe20000400000 */
[----:B------:R-:W-:Y:S01]  /*14d0*/  FADD R5, R6, 1 ;  /* 0x3f80000006057421 */ /* 0x000fe20000000000 */
[----:B------:R-:W-:Y:S01]  /*14e0*/  FADD R7, R7, 1 ;  /* 0x3f80000007077421 */ /* 0x000fe20000000000 */
[----:B------:R-:W-:Y:S01]  /*14f0*/  FMUL R4, R3, R2 ;  /* 0x0000000203047220 */ /* 0x000fe20000400000 */
[----:B------:R-:W-:Y:S01]  /*1500*/  IADD3 R2, P0, R30, c[0x0][0x190], RZ ;  /* 0x000064001e027a10 */ /* 0x000fe20007f1e0ff */
[----:B------:R-:W-:Y:S01]  /*1510*/  FMUL R5, R8, R5 ;  /* 0x0000000508057220 */ /* 0x000fe20000400000 */
[----:B------:R-:W-:-:S02]  /*1520*/  FMUL R0, R0, R7 ;  /* 0x0000000700007220 */ /* 0x000fc40000400000 */
[----:B------:R-:W-:Y:S02]  /*1530*/  F2FP.BF16.PACK_AB R6, R4, R9 ;  /* 0x000000090406723e */ /* 0x000fe400000010ff */
[----:B------:R-:W-:Y:S02]  /*1540*/  IADD3.X R3, R10, c[0x0][0x194], RZ, P0, !PT ;  /* 0x000065000a037a10 */ /* 0x000fe400007fe4ff */
[----:B------:R-:W-:Y:S02]  /*1550*/  F2FP.BF16.PACK_AB R7, R0, R5 ;  /* 0x000000050007723e */ /* 0x000fe400000010ff */
[----:B------:R-:W-:-:S03]  /*1560*/  IADD3 R4, P1, R30, c[0x0][0x198], RZ ;  /* 0x000066001e047a10 */ /* 0x000fc60007f3e0ff */
[----:B------:R0:W-:Y:S01]  /*1570*/  @!P3 STG.E.64 [R2.64], R6 ;  /* 0x000000060200b986 */ /* 0x0001e2000c101b24 */
[----:B------:R-:W-:Y:S01]  /*1580*/  IADD3.X R5, R10, c[0x0][0x19c], RZ, P1, !PT ;  /* 0x000067000a057a10 */ /* 0x000fe20000ffe4ff */
[----:B------:R-:W-:Y:S08]  /*1590*/  @P3 EXIT ;  /* 0x000000000000394d */ /* 0x000ff00003800000 */
[----:B------:R-:W-:Y:S01]  /*15a0*/  STG.E.64 [R4.64], R6 ;  /* 0x0000000604007986 */ /* 0x000fe2000c101b24 */
[----:B------:R-:W-:Y:S05]  /*15b0*/  EXIT ;  /* 0x000000000000794d */ /* 0x000fea0003800000 */
.L_x_2:
[----:B0-----:R-:W-:Y:S01]  /*15c0*/  MOV R5, R25 ;  /* 0x0000001900057202 */ /* 0x001fe20000000f00 */
[----:B------:R-:W-:Y:S01]  /*15d0*/  IMAD.MOV.U32 R4, RZ, RZ, 0x10 ;  /* 0x00000010ff047424 */ /* 0x000fe200078e00ff */
[----:B------:R-:W-:Y:S01]  /*15e0*/  MOV R0, 0x1f ;  /* 0x0000001f00007802 */ /* 0x000fe20000000f00 */
[----:B------:R-:W-:Y:S01]  /*15f0*/  IMAD.MOV.U32 R7, RZ, RZ, -0x1 ;  /* 0xffffffffff077424 */ /* 0x000fe200078e00ff */
[----:B------:R-:W-:-:S02]  /*1600*/  MOV R2, 0x1620 ;  /* 0x0000162000027802 */ /* 0x000fc40000000f00 */
[----:B------:R-:W-:Y:S05]  /*1610*/  CALL.REL.NOINC `($__internal_0_$__cuda_sm70_shflsync_bfly) ;  /* 0x0000011000007944 */ /* 0x000fea0003c00000 */
[----:B01----:R-:W-:Y:S01]  /*1620*/  FADD R5, R25, R4 ;  /* 0x0000000419057221 */ /* 0x003fe20000000000 */
[----:B------:R-:W-:Y:S02]  /*1630*/  MOV R4, 0x8 ;  /* 0x0000000800047802 */ /* 0x000fe40000000f00 */
[----:B------:R-:W-:-:S02]  /*1640*/  MOV R2, 0x1660 ;  /* 0x0000166000027802 */ /* 0x000fc40000000f00 */
[----:B------:R-:W-:Y:S05]  /*1650*/  CALL.REL.NOINC `($__internal_0_$__cuda_sm70_shflsync_bfly) ;  /* 0x000000d000007944 */ /* 0x000fea0003c00000 */
[----:B01----:R-:W-:Y:S01]  /*1660*/  FADD R5, R5, R4 ;  /* 0x0000000405057221 */ /* 0x003fe20000000000 */
[----:B------:R-:W-:Y:S01]  /*1670*/  IMAD.MOV.U32 R4, RZ, RZ, 0x4 ;  /* 0x00000004ff047424 */ /* 0x000fe200078e00ff */
[----:B------:R-:W-:-:S02]  /*1680*/  MOV R2, 0x16a0 ;  /* 0x000016a000027802 */ /* 0x000fc40000000f00 */
[----:B------:R-:W-:Y:S05]  /*1690*/  CALL.REL.NOINC `($__internal_0_$__cuda_sm70_shflsync_bfly) ;  /* 0x0000009000007944 */ /* 0x000fea0003c00000 */
[----:B01----:R-:W-:Y:S01]  /*16a0*/  FADD R5, R5, R4 ;  /* 0x0000000405057221 */ /* 0x003fe20000000000 */
[----:B------:R-:W-:-:S02]  /*16b0*/  MOV R4, 0x2 ;  /* 0x0000000200047802 */ /* 0x000fc40000000f00 */
[----:B------:R-:W-:-:S02]  /*16c0*/  MOV R2, 0x16e0 ;  /* 0x000016e000027802 */ /* 0x000fc40000000f00 */
[----:B------:R-:W-:Y:S05]  /*16d0*/  CALL.REL.NOINC `($__internal_0_$__cuda_sm70_shflsync_bfly) ;  /* 0x0000005000007944 */ /* 0x000fea0003c00000 */
[----:B01----:R-:W-:Y:S01]  /*16e0*/  FADD R5, R5, R4 ;  /* 0x0000000405057221 */ /* 0x003fe20000000000 */
[----:B------:R-:W-:Y:S01]  /*16f0*/  IMAD.MOV.U32 R4, RZ, RZ, 0x1 ;  /* 0x00000001ff047424 */ /* 0x000fe200078e00ff */
[----:B------:R-:W-:-:S02]  /*1700*/  MOV R2, 0x1720 ;  /* 0x0000172000027802 */ /* 0x000fc40000000f00 */
[----:B------:R-:W-:Y:S05]  /*1710*/  CALL.REL.NOINC `($__internal_0_$__cuda_sm70_shflsync_bfly) ;  /* 0x0000001000007944 */ /* 0x000fea0003c00000 */
[----:B------:R-:W-:Y:S05]  /*1720*/  BRA `(.L_x_3) ;  /* 0xfffff71000007947 */ /* 0x000fea000383ffff */
        .weak           $__internal_0_$__cuda_sm70_shflsync_bfly
        .type           $__internal_0_$__cuda_sm70_shflsync_bfly,@function
        .size           $__internal_0_$__cuda_sm70_shflsync_bfly,(.L_x_5 - $__internal_0_$__cuda_sm70_shflsync_bfly)
$__internal_0_$__cuda_sm70_shflsync_bfly:
[----:B------:R-:W-:Y:S01]  /*1730*/  IMAD.MOV.U32 R3, RZ, RZ, 0x0 ;  /* 0x00000000ff037424 */ /* 0x000fe200078e00ff */
[----:B------:R0:W1:Y:S03]  /*1740*/  SHFL.BFLY PT, R4, R5, R4, R0 ;  /* 0x0c00000405047389 */ /* 0x00006600000e0000 */
[----:B------:R-:W-:Y:S05]  /*1750*/  RET.REL.NODEC R2 `(triton__0d1d2d3d4d5d6d7d8de9de) ;  /* 0xffffe8a002007950 */ /* 0x000fea0003c3ffff */
.L_x_4:
[----:B------:R-:W-:-:S00]  /*1760*/  BRA `(.L_x_4) ;  /* 0xfffffff000007947 */ /* 0x000fc0000383ffff */
[----:B------:R-:W-:-:S00]  /*1770*/  NOP ;  /* 0x0000000000007918 */ /* 0x000fc00000000000 */
        /* <DEDUP_REMOVED lines=8> */
.L_x_5:


//--------------------- .nv.global.init           --------------------------
	.section	.nv.global.init,"aw",@progbits
.nv.global.init:
	.type		assertFunc_0,@object
	.size		assertFunc_0,(_$_str - assertFunc_0)
assertFunc_0:
        /*0000*/ 	.byte	0x3c, 0x6d, 0x6f, 0x64, 0x75, 0x6c, 0x65, 0x3e
	.type		_$_str,@object
	.size		_$_str,(assertMessage_0 - _$_str)
_$_str:
        /*0008*/ 	.byte	0x5f, 0x5f, 0x43, 0x55, 0x44, 0x41, 0x5f, 0x46, 0x54, 0x5a, 0x00
	.type		assertMessage_0,@object
	.size		assertMessage_0,(assertFile_0 - assertMessage_0)
assertMessage_0:
        /*0013*/ 	.byte	0x69, 0x6e, 0x64, 0x65, 0x78, 0x20, 0x6f, 0x75, 0x74, 0x20, 0x6f, 0x66, 0x20, 0x62, 0x6f, 0x75
        /*0023*/ 	.byte	0x6e, 0x64, 0x73, 0x3a, 0x20, 0x30, 0x20, 0x3c, 0x3d, 0x20, 0x74, 0x6d, 0x70, 0x32, 0x33, 0x20
        /*0033*/ 	.byte	0x3c, 0x20, 0x32, 0x38, 0x38, 0x32, 0x35, 0x36
	.type		assertFile_0,@object
	.size		assertFile_0,(.L_1 - assertFile_0)
assertFile_0:
        /*003b*/ 	.byte	0x2f, 0x68, 0x6f, 0x6d, 0x65, 0x2f, 0x7a, 0x65, 0x75, 0x73, 0x2f, 0x6d, 0x69, 0x6e, 0x69, 0x63
        /*004b*/ 	.byte	0x6f, 0x6e, 0x64, 0x61, 0x33, 0x2f, 0x65, 0x6e, 0x76, 0x73, 0x2f, 0x63, 0x6c, 0x6f, 0x75, 0x64
        /*005b*/ 	.byte	0x73, 0x70, 0x61, 0x63, 0x65, 0x2f, 0x6c, 0x69, 0x62, 0x2f, 0x70, 0x79, 0x74, 0x68, 0x6f, 0x6e
        /*006b*/ 	.byte	0x33, 0x2e, 0x31, 0x30, 0x2f, 0x73, 0x69, 0x74, 0x65, 0x2d, 0x70, 0x61, 0x63, 0x6b, 0x61, 0x67
        /*007b*/ 	.byte	0x65, 0x73, 0x2f, 0x74, 0x6f, 0x72, 0x63, 0x68, 0x2f, 0x5f, 0x69, 0x6e, 0x64, 0x75, 0x63, 0x74
        /*008b*/ 	.byte	0x6f, 0x72, 0x2f, 0x63, 0x6f, 0x64, 0x65, 0x63, 0x61, 0x63, 0x68, 0x65, 0x2e, 0x70, 0x79
.L_1:


//--------------------- .nv.shared.triton__0d1d2d3d4d5d6d7d8de9de --------------------------
	.section	.nv.shared.triton__0d1d2d3d4d5d6d7d8de9de,"aw",@nobits
	.align	16


//--------------------- SYMBOLS --------------------------

	.type		__assertfail,@function
